	.headerflags	@"EF_CUDA_TEXMODE_UNIFIED EF_CUDA_64BIT_ADDRESS EF_CUDA_ACCELERATORS EF_CUDA_SM90 EF_CUDA_VIRTUAL_SM(EF_CUDA_SM90)"
	.elftype	@"ET_EXEC"


//--------------------- .nv.info                  --------------------------
	.section	.nv.info,"",@"SHT_CUDA_INFO"
	.align	4


	//----- nvinfo : EIATTR_REGCOUNT
	.align		4
        /*0000*/ 	.byte	0x04, 0x2f
        /*0002*/ 	.short	(.L_1 - .L_0)
	.align		4
.L_0:
        /*0004*/ 	.word	index@(triton_poi_fused_cat_30)
        /*0008*/ 	.word	0x0000000a


	//----- nvinfo : EIATTR_MIN_STACK_SIZE
	.align		4
.L_1:
        /*000c*/ 	.byte	0x04, 0x12
        /*000e*/ 	.short	(.L_3 - .L_2)
	.align		4
.L_2:
        /*0010*/ 	.word	index@(triton_poi_fused_cat_30)
        /*0014*/ 	.word	0x00000000


	//----- nvinfo : EIATTR_FRAME_SIZE
	.align		4
.L_3:
        /*0018*/ 	.byte	0x04, 0x11
        /*001a*/ 	.short	(.L_5 - .L_4)
	.align		4
.L_4:
        /*001c*/ 	.word	index@(triton_poi_fused_cat_30)
        /*0020*/ 	.word	0x00000000


	//----- nvinfo : EIATTR_MIN_STACK_SIZE
	.align		4
.L_5:
        /*0024*/ 	.byte	0x04, 0x12
        /*0026*/ 	.short	(.L_7 - .L_6)
	.align		4
.L_6:
        /*0028*/ 	.word	index@(triton_poi_fused_cat_30)
        /*002c*/ 	.word	0x00000000
.L_7:


//--------------------- .nv.info.triton_poi_fused_cat_30 --------------------------
	.section	.nv.info.triton_poi_fused_cat_30,"",@"SHT_CUDA_INFO"
	.sectionflags	@""
	.align	4


	//----- nvinfo : EIATTR_CUDA_API_VERSION
	.align		4
        /*0000*/ 	.byte	0x04, 0x37
        /*0002*/ 	.short	(.L_9 - .L_8)
.L_8:
        /*0004*/ 	.word	0x0000007c


	//----- nvinfo : EIATTR_KPARAM_INFO
	.align		4
.L_9:
        /*0008*/ 	.byte	0x04, 0x17
        /*000a*/ 	.short	(.L_11 - .L_10)
.L_10:
        /*000c*/ 	.word	0x00000000
        /*0010*/ 	.short	0x0002
        /*0012*/ 	.short	0x0010
        /*0014*/ 	.byte	0x00, 0xf0, 0x11, 0x00


	//----- nvinfo : EIATTR_KPARAM_INFO
	.align		4
.L_11:
        /*0018*/ 	.byte	0x04, 0x17
        /*001a*/ 	.short	(.L_13 - .L_12)
.L_12:
        /*001c*/ 	.word	0x00000000
        /*0020*/ 	.short	0x0001
        /*0022*/ 	.short	0x0008
        /*0024*/ 	.byte	0x00, 0xf4, 0x21, 0x00


	//----- nvinfo : EIATTR_KPARAM_INFO
	.align		4
.L_13:
        /*0028*/ 	.byte	0x04, 0x17
        /*002a*/ 	.short	(.L_15 - .L_14)
.L_14:
        /*002c*/ 	.word	0x00000000
        /*0030*/ 	.short	0x0000
        /*0032*/ 	.short	0x0000
        /*0034*/ 	.byte	0x00, 0xf4, 0x21, 0x00


	//----- nvinfo : EIATTR_SPARSE_MMA_MASK
	.align		4
.L_15:
        /*0038*/ 	.byte	0x03, 0x50
        /*003a*/ 	.short	0x0000


	//----- nvinfo : EIATTR_MAXREG_COUNT
	.align		4
        /*003c*/ 	.byte	0x03, 0x1b
        /*003e*/ 	.short	0x00ff


	//----- nvinfo : EIATTR_EXIT_INSTR_OFFSETS
	.align		4
        /*0040*/ 	.byte	0x04, 0x1c
        /*0042*/ 	.short	(.L_17 - .L_16)


	//   ....[0]....
.L_16:
        /*0044*/ 	.word	0x00000130


	//----- nvinfo : EIATTR_REQNTID
	.align		4
.L_17:
        /*0048*/ 	.byte	0x04, 0x10
        /*004a*/ 	.short	(.L_19 - .L_18)
.L_18:
        /*004c*/ 	.word	0x00000080
        /*0050*/ 	.word	0x00000001
        /*0054*/ 	.word	0x00000001


	//----- nvinfo : EIATTR_CBANK_PARAM_SIZE
	.align		4
.L_19:
        /*0058*/ 	.byte	0x03, 0x19
        /*005a*/ 	.short	0x0014


	//----- nvinfo : EIATTR_PARAM_CBANK
	.align		4
        /*005c*/ 	.byte	0x04, 0x0a
        /*005e*/ 	.short	(.L_21 - .L_20)
	.align		4
.L_20:
        /*0060*/ 	.word	index@(.nv.constant0.triton_poi_fused_cat_30)
        /*0064*/ 	.short	0x0210
        /*0066*/ 	.short	0x0014


	//----- nvinfo : EIATTR_SW_WAR
	.align		4
.L_21:
        /*0068*/ 	.byte	0x04, 0x36
        /*006a*/ 	.short	(.L_23 - .L_22)
.L_22:
        /*006c*/ 	.word	0x00000008
.L_23:


//--------------------- .nv.callgraph             --------------------------
	.section	.nv.callgraph,"",@"SHT_CUDA_CALLGRAPH"
	.align	4
	.sectionentsize	8
	.align		4
        /*0000*/ 	.word	0x00000000
	.align		4
        /*0004*/ 	.word	0xffffffff
	.align		4
        /*0008*/ 	.word	0x00000000
	.align		4
        /*000c*/ 	.word	0xfffffffe
	.align		4
        /*0010*/ 	.word	0x00000000
	.align		4
        /*0014*/ 	.word	0xfffffffd
	.align		4
        /*0018*/ 	.word	0x00000000
	.align		4
        /*001c*/ 	.word	0xfffffffc


//--------------------- .text.triton_poi_fused_cat_30 --------------------------
	.section	.text.triton_poi_fused_cat_30,"ax",@progbits
	.align	128
        .global         triton_poi_fused_cat_30
        .type           triton_poi_fused_cat_30,@function
        .size           triton_poi_fused_cat_30,(.L_x_1 - triton_poi_fused_cat_30)
        .other          triton_poi_fused_cat_30,@"STO_CUDA_ENTRY STV_DEFAULT"
triton_poi_fused_cat_30:
.text.triton_poi_fused_cat_30:
[----:B------:R-:W-:Y:S01]  /*0000*/  LDC R1, c[0x0][0x28] ;  /* 0x00000a00ff017b82 */ /* 0x000fe20000000800 */
[----:B------:R-:W1:Y:S07]  /*0010*/  S2R R0, SR_TID.X ;  /* 0x0000000000007919 */ /* 0x000e6e0000002100 */
[----:B------:R-:W2:Y:S01]  /*0020*/  LDC.64 R2, c[0x0][0x210] ;  /* 0x00008400ff027b82 */ /* 0x000ea20000000a00 */
[----:B------:R-:W-:Y:S01]  /*0030*/  ULDC.64 UR4, c[0x0][0x208] ;  /* 0x0000820000047ab9 */ /* 0x000fe20000000a00 */
[----:B------:R-:W3:Y:S06]  /*0040*/  S2R R7, SR_CTAID.X ;  /* 0x0000000000077919 */ /* 0x000eec0000002500 */
[----:B------:R-:W4:Y:S01]  /*0050*/  LDC.64 R4, c[0x0][0x218] ;  /* 0x00008600ff047b82 */ /* 0x000f220000000a00 */
[----:B-1----:R-:W-:-:S05]  /*0060*/  IMAD.SHL.U32 R0, R0, 0x2, RZ ;  /* 0x0000000200007824 */ /* 0x002fca00078e00ff */
[----:B------:R-:W-:-:S05]  /*0070*/  LOP3.LUT R0, R0, 0xfe, RZ, 0xc0, !PT ;  /* 0x000000fe00007812 */ /* 0x000fca00078ec0ff */
[----:B---3--:R-:W-:-:S04]  /*0080*/  IMAD R7, R7, 0x100, R0 ;  /* 0x0000010007077824 */ /* 0x008fc800078e0200 */
[----:B--2---:R-:W-:-:S06]  /*0090*/  IMAD.WIDE R2, R7, 0x4, R2 ;  /* 0x0000000407027825 */ /* 0x004fcc00078e0202 */
[----:B------:R-:W2:Y:S01]  /*00a0*/  LDG.E.64 R2, desc[UR4][R2.64] ;  /* 0x0000000402027981 */ /* 0x000ea2000c1e1b00 */
[----:B------:R-:W-:-:S04]  /*00b0*/  SHF.R.S32.HI R0, RZ, 0x1f, R7 ;  /* 0x0000001fff007819 */ /* 0x000fc80000011407 */
[----:B------:R-:W-:-:S05]  /*00c0*/  LEA.HI R0, R0, R7, RZ, 0x7 ;  /* 0x0000000700007211 */ /* 0x000fca00078f38ff */
[C---:B------:R-:W-:Y:S01]  /*00d0*/  IMAD.SHL.U32 R6, R0.reuse, 0x2, RZ ;  /* 0x0000000200067824 */ /* 0x040fe200078e00ff */
[----:B------:R-:W-:-:S04]  /*00e0*/  LOP3.LUT R0, R0, 0xffffff80, RZ, 0xc0, !PT ;  /* 0xffffff8000007812 */ /* 0x000fc800078ec0ff */
[----:B------:R-:W-:-:S04]  /*00f0*/  LOP3.LUT R6, R6, 0xffffff00, RZ, 0xc0, !PT ;  /* 0xffffff0006067812 */ /* 0x000fc800078ec0ff */
[----:B------:R-:W-:-:S05]  /*0100*/  IADD3 R7, R6, R7, -R0 ;  /* 0x0000000706077210 */ /* 0x000fca0007ffe800 */
[----:B----4-:R-:W-:-:S05]  /*0110*/  IMAD.WIDE R4, R7, 0x4, R4 ;  /* 0x0000000407047825 */ /* 0x010fca00078e0204 */
[----:B--2---:R-:W-:Y:S01]  /*0120*/  STG.E.64 desc[UR4][R4.64], R2 ;  /* 0x0000000204007986 */ /* 0x004fe2000c101b04 */
[----:B------:R-:W-:Y:S05]  /*0130*/  EXIT ;  /* 0x000000000000794d */ /* 0x000fea0003800000 */
.L_x_0:
[----:B------:R-:W-:-:S00]  /*0140*/  BRA `(.L_x_0) ;  /* 0xfffffffc00fc7947 */ /* 0x000fc0000383ffff */
[----:B------:R-:W-:-:S00]  /*0150*/  NOP ;  /* 0x0000000000007918 */ /* 0x000fc00000000000 */
        /* <DEDUP_REMOVED lines=10> */
.L_x_1:


//--------------------- .nv.constant0.triton_poi_fused_cat_30 --------------------------
	.section	.nv.constant0.triton_poi_fused_cat_30,"a",@progbits
	.sectionflags	@""
	.align	4
.nv.constant0.triton_poi_fused_cat_30:
	.zero		548
